	.headerflags	@"EF_CUDA_TEXMODE_UNIFIED EF_CUDA_64BIT_ADDRESS EF_CUDA_ACCELERATORS EF_CUDA_SM90 EF_CUDA_VIRTUAL_SM(EF_CUDA_SM90)"
	.elftype	@"ET_EXEC"


//--------------------- .nv.info                  --------------------------
	.section	.nv.info,"",@"SHT_CUDA_INFO"
	.align	4


	//----- nvinfo : EIATTR_REGCOUNT
	.align		4
        /*0000*/ 	.byte	0x04, 0x2f
        /*0002*/ 	.short	(.L_1 - .L_0)
	.align		4
.L_0:
        /*0004*/ 	.word	index@(triton_poi_fused_cat_118)
        /*0008*/ 	.word	0x00000017


	//----- nvinfo : EIATTR_MIN_STACK_SIZE
	.align		4
.L_1:
        /*000c*/ 	.byte	0x04, 0x12
        /*000e*/ 	.short	(.L_3 - .L_2)
	.align		4
.L_2:
        /*0010*/ 	.word	index@(triton_poi_fused_cat_118)
        /*0014*/ 	.word	0x00000000


	//----- nvinfo : EIATTR_FRAME_SIZE
	.align		4
.L_3:
        /*0018*/ 	.byte	0x04, 0x11
        /*001a*/ 	.short	(.L_5 - .L_4)
	.align		4
.L_4:
        /*001c*/ 	.word	index@(triton_poi_fused_cat_118)
        /*0020*/ 	.word	0x00000000


	//----- nvinfo : EIATTR_MIN_STACK_SIZE
	.align		4
.L_5:
        /*0024*/ 	.byte	0x04, 0x12
        /*0026*/ 	.short	(.L_7 - .L_6)
	.align		4
.L_6:
        /*0028*/ 	.word	index@(triton_poi_fused_cat_118)
        /*002c*/ 	.word	0x00000000
.L_7:


//--------------------- .nv.info.triton_poi_fused_cat_118 --------------------------
	.section	.nv.info.triton_poi_fused_cat_118,"",@"SHT_CUDA_INFO"
	.sectionflags	@""
	.align	4


	//----- nvinfo : EIATTR_CUDA_API_VERSION
	.align		4
        /*0000*/ 	.byte	0x04, 0x37
        /*0002*/ 	.short	(.L_9 - .L_8)
.L_8:
        /*0004*/ 	.word	0x0000007c


	//----- nvinfo : EIATTR_KPARAM_INFO
	.align		4
.L_9:
        /*0008*/ 	.byte	0x04, 0x17
        /*000a*/ 	.short	(.L_11 - .L_10)
.L_10:
        /*000c*/ 	.word	0x00000000
        /*0010*/ 	.short	0x0009
        /*0012*/ 	.short	0x0048
        /*0014*/ 	.byte	0x00, 0xf0, 0x11, 0x00


	//----- nvinfo : EIATTR_KPARAM_INFO
	.align		4
.L_11:
        /*0018*/ 	.byte	0x04, 0x17
        /*001a*/ 	.short	(.L_13 - .L_12)
.L_12:
        /*001c*/ 	.word	0x00000000
        /*0020*/ 	.short	0x0008
        /*0022*/ 	.short	0x0040
        /*0024*/ 	.byte	0x00, 0xf4, 0x21, 0x00


	//----- nvinfo : EIATTR_KPARAM_INFO
	.align		4
.L_13:
        /*0028*/ 	.byte	0x04, 0x17
        /*002a*/ 	.short	(.L_15 - .L_14)
.L_14:
        /*002c*/ 	.word	0x00000000
        /*0030*/ 	.short	0x0007
        /*0032*/ 	.short	0x0038
        /*0034*/ 	.byte	0x00, 0xf4, 0x21, 0x00


	//----- nvinfo : EIATTR_KPARAM_INFO
	.align		4
.L_15:
        /*0038*/ 	.byte	0x04, 0x17
        /*003a*/ 	.short	(.L_17 - .L_16)
.L_16:
        /*003c*/ 	.word	0x00000000
        /*0040*/ 	.short	0x0006
        /*0042*/ 	.short	0x0030
        /*0044*/ 	.byte	0x00, 0xf4, 0x21, 0x00


	//----- nvinfo : EIATTR_KPARAM_INFO
	.align		4
.L_17:
        /*0048*/ 	.byte	0x04, 0x17
        /*004a*/ 	.short	(.L_19 - .L_18)
.L_18:
        /*004c*/ 	.word	0x00000000
        /*0050*/ 	.short	0x0005
        /*0052*/ 	.short	0x0028
        /*0054*/ 	.byte	0x00, 0xf4, 0x21, 0x00


	//----- nvinfo : EIATTR_KPARAM_INFO
	.align		4
.L_19:
        /*0058*/ 	.byte	0x04, 0x17
        /*005a*/ 	.short	(.L_21 - .L_20)
.L_20:
        /*005c*/ 	.word	0x00000000
        /*0060*/ 	.short	0x0004
        /*0062*/ 	.short	0x0020
        /*0064*/ 	.byte	0x00, 0xf4, 0x21, 0x00


	//----- nvinfo : EIATTR_KPARAM_INFO
	.align		4
.L_21:
        /*0068*/ 	.byte	0x04, 0x17
        /*006a*/ 	.short	(.L_23 - .L_22)
.L_22:
        /*006c*/ 	.word	0x00000000
        /*0070*/ 	.short	0x0003
        /*0072*/ 	.short	0x0018
        /*0074*/ 	.byte	0x00, 0xf4, 0x21, 0x00


	//----- nvinfo : EIATTR_KPARAM_INFO
	.align		4
.L_23:
        /*0078*/ 	.byte	0x04, 0x17
        /*007a*/ 	.short	(.L_25 - .L_24)
.L_24:
        /*007c*/ 	.word	0x00000000
        /*0080*/ 	.short	0x0002
        /*0082*/ 	.short	0x0010
        /*0084*/ 	.byte	0x00, 0xf4, 0x21, 0x00


	//----- nvinfo : EIATTR_KPARAM_INFO
	.align		4
.L_25:
        /*0088*/ 	.byte	0x04, 0x17
        /*008a*/ 	.short	(.L_27 - .L_26)
.L_26:
        /*008c*/ 	.word	0x00000000
        /*0090*/ 	.short	0x0001
        /*0092*/ 	.short	0x0008
        /*0094*/ 	.byte	0x00, 0xf4, 0x21, 0x00


	//----- nvinfo : EIATTR_KPARAM_INFO
	.align		4
.L_27:
        /*0098*/ 	.byte	0x04, 0x17
        /*009a*/ 	.short	(.L_29 - .L_28)
.L_28:
        /*009c*/ 	.word	0x00000000
        /*00a0*/ 	.short	0x0000
        /*00a2*/ 	.short	0x0000
        /*00a4*/ 	.byte	0x00, 0xf4, 0x21, 0x00


	//----- nvinfo : EIATTR_SPARSE_MMA_MASK
	.align		4
.L_29:
        /*00a8*/ 	.byte	0x03, 0x50
        /*00aa*/ 	.short	0x0000


	//----- nvinfo : EIATTR_MAXREG_COUNT
	.align		4
        /*00ac*/ 	.byte	0x03, 0x1b
        /*00ae*/ 	.short	0x00ff


	//----- nvinfo : EIATTR_EXIT_INSTR_OFFSETS
	.align		4
        /*00b0*/ 	.byte	0x04, 0x1c
        /*00b2*/ 	.short	(.L_31 - .L_30)


	//   ....[0]....
.L_30:
        /*00b4*/ 	.word	0x00000500


	//   ....[1]....
        /*00b8*/ 	.word	0x00000520


	//----- nvinfo : EIATTR_REQNTID
	.align		4
.L_31:
        /*00bc*/ 	.byte	0x04, 0x10
        /*00be*/ 	.short	(.L_33 - .L_32)
.L_32:
        /*00c0*/ 	.word	0x00000080
        /*00c4*/ 	.word	0x00000001
        /*00c8*/ 	.word	0x00000001


	//----- nvinfo : EIATTR_CBANK_PARAM_SIZE
	.align		4
.L_33:
        /*00cc*/ 	.byte	0x03, 0x19
        /*00ce*/ 	.short	0x004c


	//----- nvinfo : EIATTR_PARAM_CBANK
	.align		4
        /*00d0*/ 	.byte	0x04, 0x0a
        /*00d2*/ 	.short	(.L_35 - .L_34)
	.align		4
.L_34:
        /*00d4*/ 	.word	index@(.nv.constant0.triton_poi_fused_cat_118)
        /*00d8*/ 	.short	0x0210
        /*00da*/ 	.short	0x004c


	//----- nvinfo : EIATTR_SW_WAR
	.align		4
.L_35:
        /*00dc*/ 	.byte	0x04, 0x36
        /*00de*/ 	.short	(.L_37 - .L_36)
.L_36:
        /*00e0*/ 	.word	0x00000008
.L_37:


//--------------------- .nv.callgraph             --------------------------
	.section	.nv.callgraph,"",@"SHT_CUDA_CALLGRAPH"
	.align	4
	.sectionentsize	8
	.align		4
        /*0000*/ 	.word	0x00000000
	.align		4
        /*0004*/ 	.word	0xffffffff
	.align		4
        /*0008*/ 	.word	0x00000000
	.align		4
        /*000c*/ 	.word	0xfffffffe
	.align		4
        /*0010*/ 	.word	0x00000000
	.align		4
        /*0014*/ 	.word	0xfffffffd
	.align		4
        /*0018*/ 	.word	0x00000000
	.align		4
        /*001c*/ 	.word	0xfffffffc


//--------------------- .text.triton_poi_fused_cat_118 --------------------------
	.section	.text.triton_poi_fused_cat_118,"ax",@progbits
	.align	128
        .global         triton_poi_fused_cat_118
        .type           triton_poi_fused_cat_118,@function
        .size           triton_poi_fused_cat_118,(.L_x_1 - triton_poi_fused_cat_118)
        .other          triton_poi_fused_cat_118,@"STO_CUDA_ENTRY STV_DEFAULT"
triton_poi_fused_cat_118:
.text.triton_poi_fused_cat_118:
[----:B------:R-:W0:Y:S01]  /*0000*/  LDC R1, c[0x0][0x28] ;  /* 0x00000a00ff017b82 */ /* 0x000e220000000800 */
[----:B------:R-:W1:Y:S07]  /*0010*/  S2R R0, SR_TID.X ;  /* 0x0000000000007919 */ /* 0x000e6e0000002100 */
[----:B------:R-:W2:Y:S01]  /*0020*/  LDC.64 R6, c[0x0][0x228] ;  /* 0x00008a00ff067b82 */ /* 0x000ea20000000a00 */
[----:B------:R-:W-:Y:S01]  /*0030*/  ULDC.64 UR4, c[0x0][0x208] ;  /* 0x0000820000047ab9 */ /* 0x000fe20000000a00 */
[----:B------:R-:W-:Y:S01]  /*0040*/  ULDC.64 UR6, c[0x0][0x248] ;  /* 0x0000920000067ab9 */ /* 0x000fe20000000a00 */
[----:B------:R-:W3:Y:S01]  /*0050*/  S2R R9, SR_CTAID.X ;  /* 0x0000000000097919 */ /* 0x000ee20000002500 */
[----:B-1----:R-:W-:Y:S01]  /*0060*/  IMAD.SHL.U32 R0, R0, 0x2, RZ ;  /* 0x0000000200007824 */ /* 0x002fe200078e00ff */
[----:B---3--:R-:W-:-:S04]  /*0070*/  SHF.R.U32.HI R13, RZ, 0x17, R9 ;  /* 0x00000017ff0d7819 */ /* 0x008fc80000011609 */
[----:B------:R-:W-:Y:S02]  /*0080*/  LOP3.LUT R0, R0, 0xfe, RZ, 0xc0, !PT ;  /* 0x000000fe00007812 */ /* 0x000fe400078ec0ff */
[----:B------:R-:W-:-:S03]  /*0090*/  SGXT.U32 R13, R13, 0x1 ;  /* 0x000000010d0d781a */ /* 0x000fc60000000000 */
[----:B------:R-:W-:Y:S02]  /*00a0*/  IMAD R0, R9, 0x100, R0 ;  /* 0x0000010009007824 */ /* 0x000fe400078e0200 */
[----:B------:R-:W1:Y:S03]  /*00b0*/  LDC.64 R8, c[0x0][0x240] ;  /* 0x00009000ff087b82 */ /* 0x000e660000000a00 */
[--C-:B------:R-:W-:Y:S02]  /*00c0*/  SHF.R.S32.HI R5, RZ, 0x1f, R0.reuse ;  /* 0x0000001fff057819 */ /* 0x100fe40000011400 */
[----:B------:R-:W-:Y:S02]  /*00d0*/  SHF.R.S32.HI R14, RZ, 0x1, R0 ;  /* 0x00000001ff0e7819 */ /* 0x000fe40000011400 */
[CC--:B------:R-:W-:Y:S02]  /*00e0*/  LEA.HI R10, R5.reuse, R0.reuse, RZ, 0x2 ;  /* 0x00000000050a7211 */ /* 0x0c0fe400078f10ff */
[----:B------:R-:W-:Y:S01]  /*00f0*/  LEA.HI R11, R5, R0, RZ, 0x7 ;  /* 0x00000000050b7211 */ /* 0x000fe200078f38ff */
[----:B------:R-:W-:Y:S01]  /*0100*/  IMAD.IADD R4, R14, 0x1, R13 ;  /* 0x000000010e047824 */ /* 0x000fe200078e020d */
[----:B------:R-:W-:-:S02]  /*0110*/  SHF.R.S32.HI R12, RZ, 0x2, R10 ;  /* 0x00000002ff0c7819 */ /* 0x000fc4000001140a */
[----:B------:R-:W-:Y:S02]  /*0120*/  SHF.R.S32.HI R3, RZ, 0x1f, R10 ;  /* 0x0000001fff037819 */ /* 0x000fe4000001140a */
[----:B------:R-:W-:Y:S02]  /*0130*/  LOP3.LUT R15, R4, 0xfffffffe, RZ, 0xc0, !PT ;  /* 0xfffffffe040f7812 */ /* 0x000fe400078ec0ff */
[----:B------:R-:W-:Y:S02]  /*0140*/  LEA.HI R3, R3, R12, RZ, 0x5 ;  /* 0x0000000c03037211 */ /* 0x000fe400078f28ff */
[----:B------:R-:W-:Y:S01]  /*0150*/  SHF.R.S32.HI R13, RZ, 0x7, R11 ;  /* 0x00000007ff0d7819 */ /* 0x000fe2000001140b */
[----:B------:R-:W-:Y:S01]  /*0160*/  IMAD.IADD R17, R14, 0x1, -R15 ;  /* 0x000000010e117824 */ /* 0x000fe200078e0a0f */
[----:B------:R-:W-:Y:S02]  /*0170*/  LOP3.LUT R3, R3, 0xffffffe0, RZ, 0xc0, !PT ;  /* 0xffffffe003037812 */ /* 0x000fe400078ec0ff */
[----:B------:R-:W-:Y:S01]  /*0180*/  LOP3.LUT R11, R11, 0xffffff80, RZ, 0xc0, !PT ;  /* 0xffffff800b0b7812 */ /* 0x000fe200078ec0ff */
[----:B------:R-:W-:-:S02]  /*0190*/  IMAD.SHL.U32 R18, R13, 0x40, RZ ;  /* 0x000000400d127824 */ /* 0x000fc400078e00ff */
[----:B------:R-:W-:Y:S02]  /*01a0*/  IMAD.IADD R12, R12, 0x1, -R3 ;  /* 0x000000010c0c7824 */ /* 0x000fe400078e0a03 */
[----:B------:R-:W3:Y:S01]  /*01b0*/  LDC.64 R2, c[0x0][0x210] ;  /* 0x00008400ff027b82 */ /* 0x000ee20000000a00 */
[----:B------:R-:W-:Y:S01]  /*01c0*/  IADD3 R11, R18, R0, -R11 ;  /* 0x00000000120b7210 */ /* 0x000fe20007ffe80b */
[----:B------:R-:W-:Y:S01]  /*01d0*/  IMAD R19, R13, 0x10, R12 ;  /* 0x000000100d137824 */ /* 0x000fe200078e020c */
[----:B------:R-:W-:-:S03]  /*01e0*/  ISETP.GE.AND P2, PT, R12, 0x10, PT ;  /* 0x000000100c00780c */ /* 0x000fc60003f46270 */
[----:B--2---:R-:W-:Y:S01]  /*01f0*/  IMAD.WIDE R14, R19, 0x4, R6 ;  /* 0x00000004130e7825 */ /* 0x004fe200078e0206 */
[----:B------:R-:W-:Y:S02]  /*0200*/  ISETP.LT.AND P3, PT, R0, 0x200, !P2 ;  /* 0x000002000000780c */ /* 0x000fe40005761270 */
[----:B------:R-:W-:-:S11]  /*0210*/  CS2R R6, SRZ ;  /* 0x0000000000067805 */ /* 0x000fd6000001ff00 */
[----:B------:R-:W2:Y:S01]  /*0220*/  @P3 LDC.64 R4, c[0x0][0x238] ;  /* 0x00008e00ff043b82 */ /* 0x000ea20000000a00 */
[----:B------:R-:W-:Y:S01]  /*0230*/  LOP3.LUT R13, R10, 0xfffffffc, RZ, 0xc0, !PT ;  /* 0xfffffffc0a0d7812 */ /* 0x000fe200078ec0ff */
[----:B-1----:R-:W-:Y:S01]  /*0240*/  IMAD.WIDE R8, R17, 0x4, R8 ;  /* 0x0000000411087825 */ /* 0x002fe200078e0208 */
[----:B------:R-:W-:Y:S01]  /*0250*/  ISETP.GE.AND P0, PT, R0, 0x200, PT ;  /* 0x000002000000780c */ /* 0x000fe20003f06270 */
[----:B------:R-:W4:Y:S02]  /*0260*/  @P3 LDG.E.EL R6, desc[UR4][R14.64] ;  /* 0x000000040e063981 */ /* 0x000f24000c2e1900 */
[----:B---3--:R-:W-:Y:S01]  /*0270*/  IMAD.WIDE R16, R11, 0x4, R2 ;  /* 0x000000040b107825 */ /* 0x008fe200078e0202 */
[----:B------:R-:W-:Y:S02]  /*0280*/  CS2R R2, SRZ ;  /* 0x0000000000027805 */ /* 0x000fe4000001ff00 */
[----:B------:R-:W-:Y:S01]  /*0290*/  ISETP.GT.AND P1, PT, R12, 0xf, !P0 ;  /* 0x0000000f0c00780c */ /* 0x000fe20004724270 */
[----:B------:R1:W3:Y:S01]  /*02a0*/  @P3 LDG.E.EL R7, desc[UR4][R14.64] ;  /* 0x000000040e073981 */ /* 0x0002e2000c2e1900 */
[----:B------:R-:W-:Y:S01]  /*02b0*/  IMAD.IADD R13, R0, 0x1, -R13 ;  /* 0x00000001000d7824 */ /* 0x000fe200078e0a0d */
[----:B------:R-:W-:Y:S01]  /*02c0*/  CS2R R10, SRZ ;  /* 0x00000000000a7805 */ /* 0x000fe2000001ff00 */
[----:B------:R-:W-:Y:S01]  /*02d0*/  IMAD.SHL.U32 R12, R12, 0x4, RZ ;  /* 0x000000040c0c7824 */ /* 0x000fe200078e00ff */
[----:B------:R-:W-:-:S04]  /*02e0*/  SHF.R.S32.HI R19, RZ, 0x1f, R18 ;  /* 0x0000001fff137819 */ /* 0x000fc80000011412 */
[----:B------:R-:W-:Y:S01]  /*02f0*/  IADD3 R20, P4, P5, R12, R13, R18 ;  /* 0x0000000d0c147210 */ /* 0x000fe20007d9e012 */
[----:B------:R-:W5:Y:S01]  /*0300*/  @P3 LDG.E.64 R10, desc[UR4][R16.64] ;  /* 0x00000004100a3981 */ /* 0x000f62000c1e1b00 */
[----:B------:R-:W-:Y:S02]  /*0310*/  SHF.R.S32.HI R13, RZ, 0x1f, R13 ;  /* 0x0000001fff0d7819 */ /* 0x000fe4000001140d */
[----:B------:R-:W-:Y:S01]  /*0320*/  SHF.R.S32.HI R12, RZ, 0x1f, R12 ;  /* 0x0000001fff0c7819 */ /* 0x000fe2000001140c */
[----:B--2---:R2:W5:Y:S01]  /*0330*/  @P3 LDG.E.EL.64 R2, desc[UR4][R4.64] ;  /* 0x0000000404023981 */ /* 0x004562000c2e1b00 */
[----:B-1----:R-:W-:Y:S02]  /*0340*/  CS2R R14, SRZ ;  /* 0x00000000000e7805 */ /* 0x002fe4000001ff00 */
[----:B------:R-:W-:Y:S02]  /*0350*/  IADD3.X R13, R12, R13, R19, P4, P5 ;  /* 0x0000000d0c0d7210 */ /* 0x000fe400027ea413 */
[----:B------:R-:W-:-:S02]  /*0360*/  LEA R18, P4, R20, UR6, 0x2 ;  /* 0x0000000614127c11 */ /* 0x000fc4000f8810ff */
[----:B------:R-:W5:Y:S02]  /*0370*/  @P3 LDG.E.EL R14, desc[UR4][R8.64] ;  /* 0x00000004080e3981 */ /* 0x000f64000c2e1900 */
[----:B------:R-:W-:Y:S02]  /*0380*/  LEA.HI.X R19, R20, UR7, R13, 0x2, P4 ;  /* 0x0000000714137c11 */ /* 0x000fe4000a0f140d */
[----:B--2---:R-:W-:Y:S01]  /*0390*/  CS2R R4, SRZ ;  /* 0x0000000000047805 */ /* 0x004fe2000001ff00 */
[----:B------:R1:W2:Y:S01]  /*03a0*/  @P3 LDG.E.EL R15, desc[UR4][R8.64] ;  /* 0x00000004080f3981 */ /* 0x0002a2000c2e1900 */
[----:B------:R-:W1:Y:S04]  /*03b0*/  LDC.64 R12, c[0x0][0x250] ;  /* 0x00009400ff0c7b82 */ /* 0x000e680000000a00 */
[----:B------:R-:W2:Y:S01]  /*03c0*/  @P1 LDG.E.64 R4, desc[UR4][R18.64+-0x100] ;  /* 0xffff000412041981 */ /* 0x000ea2000c1e1b00 */
[----:B01----:R-:W-:Y:S01]  /*03d0*/  IMAD.WIDE R12, R0, 0x4, R12 ;  /* 0x00000004000c7825 */ /* 0x003fe200078e020c */
[----:B----4-:R-:W-:-:S02]  /*03e0*/  SEL R17, R6, RZ, P3 ;  /* 0x000000ff06117207 */ /* 0x010fc40001800000 */
[----:B---3--:R-:W-:-:S03]  /*03f0*/  SEL R16, R7, RZ, P3 ;  /* 0x000000ff07107207 */ /* 0x008fc60001800000 */
[----:B------:R-:W-:Y:S02]  /*0400*/  FADD R6, R17, -R17 ;  /* 0x8000001111067221 */ /* 0x000fe40000000000 */
[----:B------:R-:W-:Y:S01]  /*0410*/  FADD R9, R16, -R16 ;  /* 0x8000001010097221 */ /* 0x000fe20000000000 */
[----:B-----5:R-:W-:Y:S02]  /*0420*/  SEL R7, R10, RZ, P3 ;  /* 0x000000ff0a077207 */ /* 0x020fe40001800000 */
[----:B------:R-:W-:Y:S02]  /*0430*/  SEL R2, R2, RZ, P3 ;  /* 0x000000ff02027207 */ /* 0x000fe40001800000 */
[----:B------:R-:W-:-:S03]  /*0440*/  SEL R3, R3, RZ, P3 ;  /* 0x000000ff03037207 */ /* 0x000fc60001800000 */
[----:B------:R-:W-:Y:S01]  /*0450*/  FFMA R2, R6, R2, R17 ;  /* 0x0000000206027223 */ /* 0x000fe20000000011 */
[----:B------:R-:W-:Y:S01]  /*0460*/  SEL R6, R11, RZ, P3 ;  /* 0x000000ff0b067207 */ /* 0x000fe20001800000 */
[----:B------:R-:W-:Y:S01]  /*0470*/  FFMA R3, R9, R3, R16 ;  /* 0x0000000309037223 */ /* 0x000fe20000000010 */
[----:B------:R-:W-:Y:S01]  /*0480*/  SEL R14, R14, RZ, P3 ;  /* 0x000000ff0e0e7207 */ /* 0x000fe20001800000 */
[----:B------:R-:W-:Y:S01]  /*0490*/  FADD R2, -R7, R2 ;  /* 0x0000000207027221 */ /* 0x000fe20000000100 */
[----:B--2---:R-:W-:Y:S01]  /*04a0*/  SEL R15, R15, RZ, P3 ;  /* 0x000000ff0f0f7207 */ /* 0x004fe20001800000 */
[----:B------:R-:W-:Y:S02]  /*04b0*/  FADD R3, -R6, R3 ;  /* 0x0000000306037221 */ /* 0x000fe40000000100 */
[----:B------:R-:W-:Y:S02]  /*04c0*/  FFMA R14, R2, R14, R7 ;  /* 0x0000000e020e7223 */ /* 0x000fe40000000007 */
[----:B------:R-:W-:Y:S01]  /*04d0*/  FFMA R15, R3, R15, R6 ;  /* 0x0000000f030f7223 */ /* 0x000fe20000000006 */
[----:B------:R-:W-:-:S02]  /*04e0*/  @P2 SEL R14, R4, RZ, P1 ;  /* 0x000000ff040e2207 */ /* 0x000fc40000800000 */
[----:B------:R-:W-:Y:S01]  /*04f0*/  @P2 SEL R15, R5, RZ, P1 ;  /* 0x000000ff050f2207 */ /* 0x000fe20000800000 */
[----:B------:R-:W-:Y:S06]  /*0500*/  @P0 EXIT ;  /* 0x000000000000094d */ /* 0x000fec0003800000 */
[----:B------:R-:W-:Y:S01]  /*0510*/  STG.E.64 desc[UR4][R12.64], R14 ;  /* 0x0000000e0c007986 */ /* 0x000fe2000c101b04 */
[----:B------:R-:W-:Y:S05]  /*0520*/  EXIT ;  /* 0x000000000000794d */ /* 0x000fea0003800000 */
.L_x_0:
[----:B------:R-:W-:-:S00]  /*0530*/  BRA `(.L_x_0) ;  /* 0xfffffffc00fc7947 */ /* 0x000fc0000383ffff */
[----:B------:R-:W-:-:S00]  /*0540*/  NOP ;  /* 0x0000000000007918 */ /* 0x000fc00000000000 */
        /* <DEDUP_REMOVED lines=11> */
.L_x_1:


//--------------------- .nv.constant0.triton_poi_fused_cat_118 --------------------------
	.section	.nv.constant0.triton_poi_fused_cat_118,"a",@progbits
	.sectionflags	@""
	.align	4
.nv.constant0.triton_poi_fused_cat_118:
	.zero		604
